//
// Generated by NVIDIA NVVM Compiler
//
// Compiler Build ID: CL-36424714
// Cuda compilation tools, release 13.0, V13.0.88
// Based on NVVM 20.0.0
//

.version 9.0
.target sm_100
.address_size 64

	// .globl	_Z12mandelKernelv

.visible .entry _Z12mandelKernelv()
{


	ret;

}


// ===== COMPILED SASS (sm_100) =====

	.target	sm_100

	.elftype	@"ET_EXEC"


//--------------------- .note.nv.tkinfo           --------------------------
	.section	.note.nv.tkinfo,"",@"SHT_NOTE"
	.sectionflags	@"SHF_NOTE_NV_TKINFO"
	.tkinfo
        /*0018*/ 	.word	0x00000002
        /*0030*/ 	.string	""
        /*0030*/ 	.string	"ptxas"
        /*0030*/ 	.string	"Cuda compilation tools, release 13.0, V13.0.88"
        /*0030*/ 	.string	"Build cuda_13.0.r13.0/compiler.36424714_0"
        /*0030*/ 	.string	"-arch sm_100 -m 64 "



//--------------------- .note.nv.cuinfo           --------------------------
	.section	.note.nv.cuinfo,"",@"SHT_NOTE"
	.sectionflags	@"SHF_NOTE_NV_CUINFO"
        /*0018*/ 	.short	0x0002
        /*001a*/ 	.short	0x0064
        /*001c*/ 	.short	0x0082
	.zero		2


//--------------------- .nv.info                  --------------------------
	.section	.nv.info,"",@"SHT_CUDA_INFO"
	.align	4


	//----- nvinfo : EIATTR_REGCOUNT
	.align		4
        /*0000*/ 	.byte	0x04, 0x2f
        /*0002*/ 	.short	(.L_1 - .L_0)
	.align		4
.L_0:
        /*0004*/ 	.word	index@(_Z12mandelKernelv)
        /*0008*/ 	.word	0x00000004


	//----- nvinfo : EIATTR_FRAME_SIZE
	.align		4
.L_1:
        /*000c*/ 	.byte	0x04, 0x11
        /*000e*/ 	.short	(.L_3 - .L_2)
	.align		4
.L_2:
        /*0010*/ 	.word	index@(_Z12mandelKernelv)
        /*0014*/ 	.word	0x00000000


	//----- nvinfo : EIATTR_MIN_STACK_SIZE
	.align		4
.L_3:
        /*0018*/ 	.byte	0x04, 0x12
        /*001a*/ 	.short	(.L_5 - .L_4)
	.align		4
.L_4:
        /*001c*/ 	.word	index@(_Z12mandelKernelv)
        /*0020*/ 	.word	0x00000000
.L_5:


//--------------------- .nv.compat                --------------------------
	.section	.nv.compat,"",@"SHT_CUDA_COMPAT_INFO"
	.align	4
        /*0000*/ 	.byte	0x02, 0x09, 0x00, 0x00, 0x02, 0x02, 0x01, 0x00, 0x02, 0x05, 0x05, 0x00, 0x03, 0x07, 0x01, 0x01
        /*0010*/ 	.byte	0x02, 0x03, 0x00, 0x00, 0x02, 0x06, 0x01, 0x00, 0x04, 0x0b, 0x08, 0x00, 0x09, 0x00, 0x00, 0x00
        /*0020*/ 	.byte	0x00, 0x00, 0x00, 0x00


//--------------------- .nv.info._Z12mandelKernelv --------------------------
	.section	.nv.info._Z12mandelKernelv,"",@"SHT_CUDA_INFO"
	.sectionflags	@""
	.align	4


	//----- nvinfo : EIATTR_CUDA_API_VERSION
	.align		4
        /*0000*/ 	.byte	0x04, 0x37
        /*0002*/ 	.short	(.L_7 - .L_6)
.L_6:
        /*0004*/ 	.word	0x00000082


	//----- nvinfo : EIATTR_SPARSE_MMA_MASK
	.align		4
.L_7:
        /*0008*/ 	.byte	0x03, 0x50
        /*000a*/ 	.short	0x0000


	//----- nvinfo : EIATTR_MAXREG_COUNT
	.align		4
        /*000c*/ 	.byte	0x03, 0x1b
        /*000e*/ 	.short	0x00ff


	//----- nvinfo : EIATTR_MERCURY_ISA_VERSION
	.align		4
        /*0010*/ 	.byte	0x03, 0x5f
        /*0012*/ 	.short	0x0101


	//----- nvinfo : EIATTR_VRC_CTA_INIT_COUNT
	.align		4
        /*0014*/ 	.byte	0x02, 0x4a
	.zero		1
	.zero		1


	//----- nvinfo : EIATTR_EXIT_INSTR_OFFSETS
	.align		4
        /*0018*/ 	.byte	0x04, 0x1c
        /*001a*/ 	.short	(.L_9 - .L_8)


	//   ....[0]....
.L_8:
        /*001c*/ 	.word	0x00000010


	//----- nvinfo : EIATTR_SW_WAR
	.align		4
.L_9:
        /*0020*/ 	.byte	0x04, 0x36
        /*0022*/ 	.short	(.L_11 - .L_10)
.L_10:
        /*0024*/ 	.word	0x00000008
.L_11:


//--------------------- .nv.callgraph             --------------------------
	.section	.nv.callgraph,"",@"SHT_CUDA_CALLGRAPH"
	.align	4
	.sectionentsize	8
	.align		4
        /*0000*/ 	.word	0x00000000
	.align		4
        /*0004*/ 	.word	0xffffffff
	.align		4
        /*0008*/ 	.word	0x00000000
	.align		4
        /*000c*/ 	.word	0xfffffffe
	.align		4
        /*0010*/ 	.word	0x00000000
	.align		4
        /*0014*/ 	.word	0xfffffffd
	.align		4
        /*0018*/ 	.word	0x00000000
	.align		4
        /*001c*/ 	.word	0xfffffffc


//--------------------- .text._Z12mandelKernelv   --------------------------
	.section	.text._Z12mandelKernelv,"ax",@progbits
	.align	128
        .global         _Z12mandelKernelv
        .type           _Z12mandelKernelv,@function
        .size           _Z12mandelKernelv,(.L_x_1 - _Z12mandelKernelv)
        .other          _Z12mandelKernelv,@"STO_CUDA_ENTRY STV_DEFAULT"
_Z12mandelKernelv:
.text._Z12mandelKernelv:
[----:B------:R-:W-:Y:S01]  /*0000*/  LDC R1, c[0x0][0x37c] ;  /* 0x0000df00ff017b82 */ /* 0x000fe20000000800 */
[----:B------:R-:W-:Y:S05]  /*0010*/  EXIT ;  /* 0x000000000000794d */ /* 0x000fea0003800000 */
.L_x_0:
[----:B------:R-:W-:-:S00]  /*0020*/  BRA `(.L_x_0) ;  /* 0xfffffffc00fc7947 */ /* 0x000fc0000383ffff */
[----:B------:R-:W-:-:S00]  /*0030*/  NOP ;  /* 0x0000000000007918 */ /* 0x000fc00000000000 */
        /* <DEDUP_REMOVED lines=12> */
.L_x_1:


//--------------------- .nv.shared.reserved.0     --------------------------
	.section	.nv.shared.reserved.0,"aw",@nobits
	.weak		__nv_reservedSMEM_offset_0_alias
	.size		__nv_reservedSMEM_offset_0_alias, 0, 64
	.other		__nv_reservedSMEM_offset_0_alias,@"STO_CUDA_RESERVED_SHARED STV_DEFAULT"
__nv_reservedSMEM_offset_0_alias:
	.zero		0
	.zero		64


//--------------------- .nv.constant0._Z12mandelKernelv --------------------------
	.section	.nv.constant0._Z12mandelKernelv,"a",@progbits
	.sectionflags	@""
	.align	4
.nv.constant0._Z12mandelKernelv:
	.zero		896


//--------------------- SYMBOLS --------------------------

	.type		.nv.reservedSmem.offset0,@object
	.size		.nv.reservedSmem.offset0,0x4
